//
// Generated by NVIDIA NVVM Compiler
//
// Compiler Build ID: CL-36424714
// Cuda compilation tools, release 13.0, V13.0.88
// Based on NVVM 20.0.0
//

.version 9.0
.target sm_100
.address_size 64

	// .globl	_Z9sharedAddPiS_S_
.const .align 1 .b8 const_pos[1024];
.const .align 1 .b8 const_rnd[1024];
// _ZZ9sharedAddPiS_S_E10shared_pos has been demoted
// _ZZ14sharedSubtractPiS_S_E10shared_pos has been demoted
// _ZZ10sharedMultPiS_S_E10shared_pos has been demoted
// _ZZ9sharedModPiS_S_E10shared_pos has been demoted

.visible .entry _Z9sharedAddPiS_S_(
	.param .u64 .ptr .align 1 _Z9sharedAddPiS_S__param_0,
	.param .u64 .ptr .align 1 _Z9sharedAddPiS_S__param_1,
	.param .u64 .ptr .align 1 _Z9sharedAddPiS_S__param_2
)
{
	.reg .b32 	%r<11>;
	.reg .b64 	%rd<11>;
	// demoted variable
	.shared .align 1 .b8 _ZZ9sharedAddPiS_S_E10shared_pos[128];
	ld.param.u64 	%rd1, [_Z9sharedAddPiS_S__param_0];
	ld.param.u64 	%rd2, [_Z9sharedAddPiS_S__param_1];
	ld.param.u64 	%rd3, [_Z9sharedAddPiS_S__param_2];
	cvta.to.global.u64 	%rd4, %rd3;
	cvta.to.global.u64 	%rd5, %rd2;
	cvta.to.global.u64 	%rd6, %rd1;
	mov.u32 	%r1, %ctaid.x;
	mov.u32 	%r2, %ntid.x;
	mov.u32 	%r3, %tid.x;
	mad.lo.s32 	%r4, %r1, %r2, %r3;
	mul.wide.s32 	%rd7, %r4, 4;
	add.s64 	%rd8, %rd6, %rd7;
	ld.global.u32 	%r5, [%rd8];
	mov.u32 	%r6, _ZZ9sharedAddPiS_S_E10shared_pos;
	add.s32 	%r7, %r6, %r3;
	st.shared.u8 	[%r7], %r5;
	add.s64 	%rd9, %rd5, %rd7;
	ld.global.s8 	%r8, [%rd9];
	cvt.s32.s8 	%r9, %r5;
	add.s32 	%r10, %r8, %r9;
	add.s64 	%rd10, %rd4, %rd7;
	st.global.u32 	[%rd10], %r10;
	ret;

}
	// .globl	_Z14sharedSubtractPiS_S_
.visible .entry _Z14sharedSubtractPiS_S_(
	.param .u64 .ptr .align 1 _Z14sharedSubtractPiS_S__param_0,
	.param .u64 .ptr .align 1 _Z14sharedSubtractPiS_S__param_1,
	.param .u64 .ptr .align 1 _Z14sharedSubtractPiS_S__param_2
)
{
	.reg .b32 	%r<11>;
	.reg .b64 	%rd<11>;
	// demoted variable
	.shared .align 1 .b8 _ZZ14sharedSubtractPiS_S_E10shared_pos[128];
	ld.param.u64 	%rd1, [_Z14sharedSubtractPiS_S__param_0];
	ld.param.u64 	%rd2, [_Z14sharedSubtractPiS_S__param_1];
	ld.param.u64 	%rd3, [_Z14sharedSubtractPiS_S__param_2];
	cvta.to.global.u64 	%rd4, %rd3;
	cvta.to.global.u64 	%rd5, %rd2;
	cvta.to.global.u64 	%rd6, %rd1;
	mov.u32 	%r1, %ctaid.x;
	mov.u32 	%r2, %ntid.x;
	mov.u32 	%r3, %tid.x;
	mad.lo.s32 	%r4, %r1, %r2, %r3;
	mul.wide.s32 	%rd7, %r4, 4;
	add.s64 	%rd8, %rd6, %rd7;
	ld.global.u32 	%r5, [%rd8];
	mov.u32 	%r6, _ZZ14sharedSubtractPiS_S_E10shared_pos;
	add.s32 	%r7, %r6, %r3;
	st.shared.u8 	[%r7], %r5;
	add.s64 	%rd9, %rd5, %rd7;
	ld.global.s8 	%r8, [%rd9];
	cvt.s32.s8 	%r9, %r5;
	sub.s32 	%r10, %r9, %r8;
	add.s64 	%rd10, %rd4, %rd7;
	st.global.u32 	[%rd10], %r10;
	ret;

}
	// .globl	_Z10sharedMultPiS_S_
.visible .entry _Z10sharedMultPiS_S_(
	.param .u64 .ptr .align 1 _Z10sharedMultPiS_S__param_0,
	.param .u64 .ptr .align 1 _Z10sharedMultPiS_S__param_1,
	.param .u64 .ptr .align 1 _Z10sharedMultPiS_S__param_2
)
{
	.reg .b32 	%r<11>;
	.reg .b64 	%rd<11>;
	// demoted variable
	.shared .align 1 .b8 _ZZ10sharedMultPiS_S_E10shared_pos[128];
	ld.param.u64 	%rd1, [_Z10sharedMultPiS_S__param_0];
	ld.param.u64 	%rd2, [_Z10sharedMultPiS_S__param_1];
	ld.param.u64 	%rd3, [_Z10sharedMultPiS_S__param_2];
	cvta.to.global.u64 	%rd4, %rd3;
	cvta.to.global.u64 	%rd5, %rd2;
	cvta.to.global.u64 	%rd6, %rd1;
	mov.u32 	%r1, %ctaid.x;
	mov.u32 	%r2, %ntid.x;
	mov.u32 	%r3, %tid.x;
	mad.lo.s32 	%r4, %r1, %r2, %r3;
	mul.wide.s32 	%rd7, %r4, 4;
	add.s64 	%rd8, %rd6, %rd7;
	ld.global.u32 	%r5, [%rd8];
	mov.u32 	%r6, _ZZ10sharedMultPiS_S_E10shared_pos;
	add.s32 	%r7, %r6, %r3;
	st.shared.u8 	[%r7], %r5;
	add.s64 	%rd9, %rd5, %rd7;
	ld.global.s8 	%r8, [%rd9];
	cvt.s32.s8 	%r9, %r5;
	mul.lo.s32 	%r10, %r8, %r9;
	add.s64 	%rd10, %rd4, %rd7;
	st.global.u32 	[%rd10], %r10;
	ret;

}
	// .globl	_Z9sharedModPiS_S_
.visible .entry _Z9sharedModPiS_S_(
	.param .u64 .ptr .align 1 _Z9sharedModPiS_S__param_0,
	.param .u64 .ptr .align 1 _Z9sharedModPiS_S__param_1,
	.param .u64 .ptr .align 1 _Z9sharedModPiS_S__param_2
)
{
	.reg .b16 	%rs<4>;
	.reg .b32 	%r<9>;
	.reg .b64 	%rd<11>;
	// demoted variable
	.shared .align 1 .b8 _ZZ9sharedModPiS_S_E10shared_pos[128];
	ld.param.u64 	%rd1, [_Z9sharedModPiS_S__param_0];
	ld.param.u64 	%rd2, [_Z9sharedModPiS_S__param_1];
	ld.param.u64 	%rd3, [_Z9sharedModPiS_S__param_2];
	cvta.to.global.u64 	%rd4, %rd3;
	cvta.to.global.u64 	%rd5, %rd2;
	cvta.to.global.u64 	%rd6, %rd1;
	mov.u32 	%r1, %ctaid.x;
	mov.u32 	%r2, %ntid.x;
	mov.u32 	%r3, %tid.x;
	mad.lo.s32 	%r4, %r1, %r2, %r3;
	mul.wide.s32 	%rd7, %r4, 4;
	add.s64 	%rd8, %rd6, %rd7;
	ld.global.u32 	%r5, [%rd8];
	mov.u32 	%r6, _ZZ9sharedModPiS_S_E10shared_pos;
	add.s32 	%r7, %r6, %r3;
	st.shared.u8 	[%r7], %r5;
	add.s64 	%rd9, %rd5, %rd7;
	ld.global.s8 	%rs1, [%rd9];
	cvt.s8.s32 	%rs2, %r5;
	rem.s16 	%rs3, %rs2, %rs1;
	cvt.s32.s16 	%r8, %rs3;
	add.s64 	%rd10, %rd4, %rd7;
	st.global.u32 	[%rd10], %r8;
	ret;

}
	// .globl	_Z8constAddPi
.visible .entry _Z8constAddPi(
	.param .u64 .ptr .align 1 _Z8constAddPi_param_0
)
{
	.reg .b32 	%r<8>;
	.reg .b64 	%rd<10>;

	ld.param.u64 	%rd1, [_Z8constAddPi_param_0];
	cvta.to.global.u64 	%rd2, %rd1;
	mov.u32 	%r1, %ctaid.x;
	mov.u32 	%r2, %ntid.x;
	mov.u32 	%r3, %tid.x;
	mad.lo.s32 	%r4, %r1, %r2, %r3;
	cvt.s64.s32 	%rd3, %r4;
	mov.u64 	%rd4, const_pos;
	add.s64 	%rd5, %rd4, %rd3;
	ld.const.s8 	%r5, [%rd5];
	mov.u64 	%rd6, const_rnd;
	add.s64 	%rd7, %rd6, %rd3;
	ld.const.s8 	%r6, [%rd7];
	add.s32 	%r7, %r6, %r5;
	mul.wide.s32 	%rd8, %r4, 4;
	add.s64 	%rd9, %rd2, %rd8;
	st.global.u32 	[%rd9], %r7;
	ret;

}
	// .globl	_Z13constSubtractPi
.visible .entry _Z13constSubtractPi(
	.param .u64 .ptr .align 1 _Z13constSubtractPi_param_0
)
{
	.reg .b32 	%r<8>;
	.reg .b64 	%rd<10>;

	ld.param.u64 	%rd1, [_Z13constSubtractPi_param_0];
	cvta.to.global.u64 	%rd2, %rd1;
	mov.u32 	%r1, %ctaid.x;
	mov.u32 	%r2, %ntid.x;
	mov.u32 	%r3, %tid.x;
	mad.lo.s32 	%r4, %r1, %r2, %r3;
	cvt.s64.s32 	%rd3, %r4;
	mov.u64 	%rd4, const_pos;
	add.s64 	%rd5, %rd4, %rd3;
	ld.const.s8 	%r5, [%rd5];
	mov.u64 	%rd6, const_rnd;
	add.s64 	%rd7, %rd6, %rd3;
	ld.const.s8 	%r6, [%rd7];
	sub.s32 	%r7, %r5, %r6;
	mul.wide.s32 	%rd8, %r4, 4;
	add.s64 	%rd9, %rd2, %rd8;
	st.global.u32 	[%rd9], %r7;
	ret;

}
	// .globl	_Z9constMultPi
.visible .entry _Z9constMultPi(
	.param .u64 .ptr .align 1 _Z9constMultPi_param_0
)
{
	.reg .b16 	%rs<3>;
	.reg .b32 	%r<6>;
	.reg .b64 	%rd<10>;

	ld.param.u64 	%rd1, [_Z9constMultPi_param_0];
	cvta.to.global.u64 	%rd2, %rd1;
	mov.u32 	%r1, %ctaid.x;
	mov.u32 	%r2, %ntid.x;
	mov.u32 	%r3, %tid.x;
	mad.lo.s32 	%r4, %r1, %r2, %r3;
	cvt.s64.s32 	%rd3, %r4;
	mov.u64 	%rd4, const_pos;
	add.s64 	%rd5, %rd4, %rd3;
	ld.const.s8 	%rs1, [%rd5];
	mov.u64 	%rd6, const_rnd;
	add.s64 	%rd7, %rd6, %rd3;
	ld.const.s8 	%rs2, [%rd7];
	mul.wide.s16 	%r5, %rs2, %rs1;
	mul.wide.s32 	%rd8, %r4, 4;
	add.s64 	%rd9, %rd2, %rd8;
	st.global.u32 	[%rd9], %r5;
	ret;

}
	// .globl	_Z8constModPi
.visible .entry _Z8constModPi(
	.param .u64 .ptr .align 1 _Z8constModPi_param_0
)
{
	.reg .b16 	%rs<4>;
	.reg .b32 	%r<6>;
	.reg .b64 	%rd<10>;

	ld.param.u64 	%rd1, [_Z8constModPi_param_0];
	cvta.to.global.u64 	%rd2, %rd1;
	mov.u32 	%r1, %ctaid.x;
	mov.u32 	%r2, %ntid.x;
	mov.u32 	%r3, %tid.x;
	mad.lo.s32 	%r4, %r1, %r2, %r3;
	cvt.s64.s32 	%rd3, %r4;
	mov.u64 	%rd4, const_pos;
	add.s64 	%rd5, %rd4, %rd3;
	ld.const.s8 	%rs1, [%rd5];
	mov.u64 	%rd6, const_rnd;
	add.s64 	%rd7, %rd6, %rd3;
	ld.const.s8 	%rs2, [%rd7];
	rem.s16 	%rs3, %rs1, %rs2;
	cvt.s32.s16 	%r5, %rs3;
	mul.wide.s32 	%rd8, %r4, 4;
	add.s64 	%rd9, %rd2, %rd8;
	st.global.u32 	[%rd9], %r5;
	ret;

}


// ===== COMPILED SASS (sm_100) =====

	.target	sm_100

	.elftype	@"ET_EXEC"


//--------------------- .note.nv.tkinfo           --------------------------
	.section	.note.nv.tkinfo,"",@"SHT_NOTE"
	.sectionflags	@"SHF_NOTE_NV_TKINFO"
	.tkinfo
        /*0018*/ 	.word	0x00000002
        /*0030*/ 	.string	""
        /*0030*/ 	.string	"ptxas"
        /*0030*/ 	.string	"Cuda compilation tools, release 13.0, V13.0.88"
        /*0030*/ 	.string	"Build cuda_13.0.r13.0/compiler.36424714_0"
        /*0030*/ 	.string	"-arch sm_100 -m 64 "



//--------------------- .note.nv.cuinfo           --------------------------
	.section	.note.nv.cuinfo,"",@"SHT_NOTE"
	.sectionflags	@"SHF_NOTE_NV_CUINFO"
        /*0018*/ 	.short	0x0002
        /*001a*/ 	.short	0x0064
        /*001c*/ 	.short	0x0082
	.zero		2


//--------------------- .nv.info                  --------------------------
	.section	.nv.info,"",@"SHT_CUDA_INFO"
	.align	4


	//----- nvinfo : EIATTR_REGCOUNT
	.align		4
        /*0000*/ 	.byte	0x04, 0x2f
        /*0002*/ 	.short	(.L_3 - .L_2)
	.align		4
.L_2:
        /*0004*/ 	.word	index@(_Z9sharedAddPiS_S_)
        /*0008*/ 	.word	0x0000000e


	//----- nvinfo : EIATTR_FRAME_SIZE
	.align		4
.L_3:
        /*000c*/ 	.byte	0x04, 0x11
        /*000e*/ 	.short	(.L_5 - .L_4)
	.align		4
.L_4:
        /*0010*/ 	.word	index@(_Z9sharedAddPiS_S_)
        /*0014*/ 	.word	0x00000000


	//----- nvinfo : EIATTR_REGCOUNT
	.align		4
.L_5:
        /*0018*/ 	.byte	0x04, 0x2f
        /*001a*/ 	.short	(.L_7 - .L_6)
	.align		4
.L_6:
        /*001c*/ 	.word	index@(_Z14sharedSubtractPiS_S_)
        /*0020*/ 	.word	0x0000000e


	//----- nvinfo : EIATTR_FRAME_SIZE
	.align		4
.L_7:
        /*0024*/ 	.byte	0x04, 0x11
        /*0026*/ 	.short	(.L_9 - .L_8)
	.align		4
.L_8:
        /*0028*/ 	.word	index@(_Z14sharedSubtractPiS_S_)
        /*002c*/ 	.word	0x00000000


	//----- nvinfo : EIATTR_REGCOUNT
	.align		4
.L_9:
        /*0030*/ 	.byte	0x04, 0x2f
        /*0032*/ 	.short	(.L_11 - .L_10)
	.align		4
.L_10:
        /*0034*/ 	.word	index@(_Z10sharedMultPiS_S_)
        /*0038*/ 	.word	0x0000000e


	//----- nvinfo : EIATTR_FRAME_SIZE
	.align		4
.L_11:
        /*003c*/ 	.byte	0x04, 0x11
        /*003e*/ 	.short	(.L_13 - .L_12)
	.align		4
.L_12:
        /*0040*/ 	.word	index@(_Z10sharedMultPiS_S_)
        /*0044*/ 	.word	0x00000000


	//----- nvinfo : EIATTR_REGCOUNT
	.align		4
.L_13:
        /*0048*/ 	.byte	0x04, 0x2f
        /*004a*/ 	.short	(.L_15 - .L_14)
	.align		4
.L_14:
        /*004c*/ 	.word	index@(_Z9sharedModPiS_S_)
        /*0050*/ 	.word	0x0000000d


	//----- nvinfo : EIATTR_FRAME_SIZE
	.align		4
.L_15:
        /*0054*/ 	.byte	0x04, 0x11
        /*0056*/ 	.short	(.L_17 - .L_16)
	.align		4
.L_16:
        /*0058*/ 	.word	index@($__internal_1_$__cuda_sm20_rem_s16)
        /*005c*/ 	.word	0x00000000


	//----- nvinfo : EIATTR_FRAME_SIZE
	.align		4
.L_17:
        /*0060*/ 	.byte	0x04, 0x11
        /*0062*/ 	.short	(.L_19 - .L_18)
	.align		4
.L_18:
        /*0064*/ 	.word	index@(_Z9sharedModPiS_S_)
        /*0068*/ 	.word	0x00000000


	//----- nvinfo : EIATTR_REGCOUNT
	.align		4
.L_19:
        /*006c*/ 	.byte	0x04, 0x2f
        /*006e*/ 	.short	(.L_21 - .L_20)
	.align		4
.L_20:
        /*0070*/ 	.word	index@(_Z8constAddPi)
        /*0074*/ 	.word	0x0000000a


	//----- nvinfo : EIATTR_FRAME_SIZE
	.align		4
.L_21:
        /*0078*/ 	.byte	0x04, 0x11
        /*007a*/ 	.short	(.L_23 - .L_22)
	.align		4
.L_22:
        /*007c*/ 	.word	index@(_Z8constAddPi)
        /*0080*/ 	.word	0x00000000


	//----- nvinfo : EIATTR_REGCOUNT
	.align		4
.L_23:
        /*0084*/ 	.byte	0x04, 0x2f
        /*0086*/ 	.short	(.L_25 - .L_24)
	.align		4
.L_24:
        /*0088*/ 	.word	index@(_Z13constSubtractPi)
        /*008c*/ 	.word	0x0000000a


	//----- nvinfo : EIATTR_FRAME_SIZE
	.align		4
.L_25:
        /*0090*/ 	.byte	0x04, 0x11
        /*0092*/ 	.short	(.L_27 - .L_26)
	.align		4
.L_26:
        /*0094*/ 	.word	index@(_Z13constSubtractPi)
        /*0098*/ 	.word	0x00000000


	//----- nvinfo : EIATTR_REGCOUNT
	.align		4
.L_27:
        /*009c*/ 	.byte	0x04, 0x2f
        /*009e*/ 	.short	(.L_29 - .L_28)
	.align		4
.L_28:
        /*00a0*/ 	.word	index@(_Z9constMultPi)
        /*00a4*/ 	.word	0x0000000a


	//----- nvinfo : EIATTR_FRAME_SIZE
	.align		4
.L_29:
        /*00a8*/ 	.byte	0x04, 0x11
        /*00aa*/ 	.short	(.L_31 - .L_30)
	.align		4
.L_30:
        /*00ac*/ 	.word	index@(_Z9constMultPi)
        /*00b0*/ 	.word	0x00000000


	//----- nvinfo : EIATTR_REGCOUNT
	.align		4
.L_31:
        /*00b4*/ 	.byte	0x04, 0x2f
        /*00b6*/ 	.short	(.L_33 - .L_32)
	.align		4
.L_32:
        /*00b8*/ 	.word	index@(_Z8constModPi)
        /*00bc*/ 	.word	0x0000000c


	//----- nvinfo : EIATTR_FRAME_SIZE
	.align		4
.L_33:
        /*00c0*/ 	.byte	0x04, 0x11
        /*00c2*/ 	.short	(.L_35 - .L_34)
	.align		4
.L_34:
        /*00c4*/ 	.word	index@($__internal_0_$__cuda_sm20_rem_s16)
        /*00c8*/ 	.word	0x00000000


	//----- nvinfo : EIATTR_FRAME_SIZE
	.align		4
.L_35:
        /*00cc*/ 	.byte	0x04, 0x11
        /*00ce*/ 	.short	(.L_37 - .L_36)
	.align		4
.L_36:
        /*00d0*/ 	.word	index@(_Z8constModPi)
        /*00d4*/ 	.word	0x00000000


	//----- nvinfo : EIATTR_MIN_STACK_SIZE
	.align		4
.L_37:
        /*00d8*/ 	.byte	0x04, 0x12
        /*00da*/ 	.short	(.L_39 - .L_38)
	.align		4
.L_38:
        /*00dc*/ 	.word	index@(_Z8constModPi)
        /*00e0*/ 	.word	0x00000000


	//----- nvinfo : EIATTR_MIN_STACK_SIZE
	.align		4
.L_39:
        /*00e4*/ 	.byte	0x04, 0x12
        /*00e6*/ 	.short	(.L_41 - .L_40)
	.align		4
.L_40:
        /*00e8*/ 	.word	index@(_Z9constMultPi)
        /*00ec*/ 	.word	0x00000000


	//----- nvinfo : EIATTR_MIN_STACK_SIZE
	.align		4
.L_41:
        /*00f0*/ 	.byte	0x04, 0x12
        /*00f2*/ 	.short	(.L_43 - .L_42)
	.align		4
.L_42:
        /*00f4*/ 	.word	index@(_Z13constSubtractPi)
        /*00f8*/ 	.word	0x00000000


	//----- nvinfo : EIATTR_MIN_STACK_SIZE
	.align		4
.L_43:
        /*00fc*/ 	.byte	0x04, 0x12
        /*00fe*/ 	.short	(.L_45 - .L_44)
	.align		4
.L_44:
        /*0100*/ 	.word	index@(_Z8constAddPi)
        /*0104*/ 	.word	0x00000000


	//----- nvinfo : EIATTR_MIN_STACK_SIZE
	.align		4
.L_45:
        /*0108*/ 	.byte	0x04, 0x12
        /*010a*/ 	.short	(.L_47 - .L_46)
	.align		4
.L_46:
        /*010c*/ 	.word	index@(_Z9sharedModPiS_S_)
        /*0110*/ 	.word	0x00000000


	//----- nvinfo : EIATTR_MIN_STACK_SIZE
	.align		4
.L_47:
        /*0114*/ 	.byte	0x04, 0x12
        /*0116*/ 	.short	(.L_49 - .L_48)
	.align		4
.L_48:
        /*0118*/ 	.word	index@(_Z10sharedMultPiS_S_)
        /*011c*/ 	.word	0x00000000


	//----- nvinfo : EIATTR_MIN_STACK_SIZE
	.align		4
.L_49:
        /*0120*/ 	.byte	0x04, 0x12
        /*0122*/ 	.short	(.L_51 - .L_50)
	.align		4
.L_50:
        /*0124*/ 	.word	index@(_Z14sharedSubtractPiS_S_)
        /*0128*/ 	.word	0x00000000


	//----- nvinfo : EIATTR_MIN_STACK_SIZE
	.align		4
.L_51:
        /*012c*/ 	.byte	0x04, 0x12
        /*012e*/ 	.short	(.L_53 - .L_52)
	.align		4
.L_52:
        /*0130*/ 	.word	index@(_Z9sharedAddPiS_S_)
        /*0134*/ 	.word	0x00000000
.L_53:


//--------------------- .nv.compat                --------------------------
	.section	.nv.compat,"",@"SHT_CUDA_COMPAT_INFO"
	.align	4
        /*0000*/ 	.byte	0x02, 0x09, 0x00, 0x00, 0x02, 0x02, 0x01, 0x00, 0x02, 0x05, 0x05, 0x00, 0x03, 0x07, 0x01, 0x01
        /*0010*/ 	.byte	0x02, 0x03, 0x00, 0x00, 0x02, 0x06, 0x01, 0x00, 0x04, 0x0b, 0x08, 0x00, 0x01, 0x00, 0x00, 0x00
        /*0020*/ 	.byte	0x00, 0x00, 0x00, 0x00


//--------------------- .nv.info._Z8constModPi    --------------------------
	.section	.nv.info._Z8constModPi,"",@"SHT_CUDA_INFO"
	.sectionflags	@""
	.align	4


	//----- nvinfo : EIATTR_CUDA_API_VERSION
	.align		4
        /*0000*/ 	.byte	0x04, 0x37
        /*0002*/ 	.short	(.L_55 - .L_54)
.L_54:
        /*0004*/ 	.word	0x00000082


	//----- nvinfo : EIATTR_KPARAM_INFO
	.align		4
.L_55:
        /*0008*/ 	.byte	0x04, 0x17
        /*000a*/ 	.short	(.L_57 - .L_56)
.L_56:
        /*000c*/ 	.word	0x00000000
        /*0010*/ 	.short	0x0000
        /*0012*/ 	.short	0x0000
        /*0014*/ 	.byte	0x00, 0xf5, 0x21, 0x00


	//----- nvinfo : EIATTR_SPARSE_MMA_MASK
	.align		4
.L_57:
        /*0018*/ 	.byte	0x03, 0x50
        /*001a*/ 	.short	0x0000


	//----- nvinfo : EIATTR_MAXREG_COUNT
	.align		4
        /*001c*/ 	.byte	0x03, 0x1b
        /*001e*/ 	.short	0x00ff


	//----- nvinfo : EIATTR_MERCURY_ISA_VERSION
	.align		4
        /*0020*/ 	.byte	0x03, 0x5f
        /*0022*/ 	.short	0x0101


	//----- nvinfo : EIATTR_VRC_CTA_INIT_COUNT
	.align		4
        /*0024*/ 	.byte	0x02, 0x4a
	.zero		1
	.zero		1


	//----- nvinfo : EIATTR_EXIT_INSTR_OFFSETS
	.align		4
        /*0028*/ 	.byte	0x04, 0x1c
        /*002a*/ 	.short	(.L_59 - .L_58)


	//   ....[0]....
.L_58:
        /*002c*/ 	.word	0x000000e0


	//----- nvinfo : EIATTR_CRS_STACK_SIZE
	.align		4
.L_59:
        /*0030*/ 	.byte	0x04, 0x1e
        /*0032*/ 	.short	(.L_61 - .L_60)
.L_60:
        /*0034*/ 	.word	0x00000000


	//----- nvinfo : EIATTR_CBANK_PARAM_SIZE
	.align		4
.L_61:
        /*0038*/ 	.byte	0x03, 0x19
        /*003a*/ 	.short	0x0008


	//----- nvinfo : EIATTR_PARAM_CBANK
	.align		4
        /*003c*/ 	.byte	0x04, 0x0a
        /*003e*/ 	.short	(.L_63 - .L_62)
	.align		4
.L_62:
        /*0040*/ 	.word	index@(.nv.constant0._Z8constModPi)
        /*0044*/ 	.short	0x0380
        /*0046*/ 	.short	0x0008


	//----- nvinfo : EIATTR_SW_WAR
	.align		4
.L_63:
        /*0048*/ 	.byte	0x04, 0x36
        /*004a*/ 	.short	(.L_65 - .L_64)
.L_64:
        /*004c*/ 	.word	0x00000008
.L_65:


//--------------------- .nv.info._Z9constMultPi   --------------------------
	.section	.nv.info._Z9constMultPi,"",@"SHT_CUDA_INFO"
	.sectionflags	@""
	.align	4


	//----- nvinfo : EIATTR_CUDA_API_VERSION
	.align		4
        /*0000*/ 	.byte	0x04, 0x37
        /*0002*/ 	.short	(.L_67 - .L_66)
.L_66:
        /*0004*/ 	.word	0x00000082


	//----- nvinfo : EIATTR_KPARAM_INFO
	.align		4
.L_67:
        /*0008*/ 	.byte	0x04, 0x17
        /*000a*/ 	.short	(.L_69 - .L_68)
.L_68:
        /*000c*/ 	.word	0x00000000
        /*0010*/ 	.short	0x0000
        /*0012*/ 	.short	0x0000
        /*0014*/ 	.byte	0x00, 0xf5, 0x21, 0x00


	//----- nvinfo : EIATTR_SPARSE_MMA_MASK
	.align		4
.L_69:
        /*0018*/ 	.byte	0x03, 0x50
        /*001a*/ 	.short	0x0000


	//----- nvinfo : EIATTR_MAXREG_COUNT
	.align		4
        /*001c*/ 	.byte	0x03, 0x1b
        /*001e*/ 	.short	0x00ff


	//----- nvinfo : EIATTR_MERCURY_ISA_VERSION
	.align		4
        /*0020*/ 	.byte	0x03, 0x5f
        /*0022*/ 	.short	0x0101


	//----- nvinfo : EIATTR_VRC_CTA_INIT_COUNT
	.align		4
        /*0024*/ 	.byte	0x02, 0x4a
	.zero		1
	.zero		1


	//----- nvinfo : EIATTR_EXIT_INSTR_OFFSETS
	.align		4
        /*0028*/ 	.byte	0x04, 0x1c
        /*002a*/ 	.short	(.L_71 - .L_70)


	//   ....[0]....
.L_70:
        /*002c*/ 	.word	0x000000c0


	//----- nvinfo : EIATTR_CBANK_PARAM_SIZE
	.align		4
.L_71:
        /*0030*/ 	.byte	0x03, 0x19
        /*0032*/ 	.short	0x0008


	//----- nvinfo : EIATTR_PARAM_CBANK
	.align		4
        /*0034*/ 	.byte	0x04, 0x0a
        /*0036*/ 	.short	(.L_73 - .L_72)
	.align		4
.L_72:
        /*0038*/ 	.word	index@(.nv.constant0._Z9constMultPi)
        /*003c*/ 	.short	0x0380
        /*003e*/ 	.short	0x0008


	//----- nvinfo : EIATTR_SW_WAR
	.align		4
.L_73:
        /*0040*/ 	.byte	0x04, 0x36
        /*0042*/ 	.short	(.L_75 - .L_74)
.L_74:
        /*0044*/ 	.word	0x00000008
.L_75:


//--------------------- .nv.info._Z13constSubtractPi --------------------------
	.section	.nv.info._Z13constSubtractPi,"",@"SHT_CUDA_INFO"
	.sectionflags	@""
	.align	4


	//----- nvinfo : EIATTR_CUDA_API_VERSION
	.align		4
        /*0000*/ 	.byte	0x04, 0x37
        /*0002*/ 	.short	(.L_77 - .L_76)
.L_76:
        /*0004*/ 	.word	0x00000082


	//----- nvinfo : EIATTR_KPARAM_INFO
	.align		4
.L_77:
        /*0008*/ 	.byte	0x04, 0x17
        /*000a*/ 	.short	(.L_79 - .L_78)
.L_78:
        /*000c*/ 	.word	0x00000000
        /*0010*/ 	.short	0x0000
        /*0012*/ 	.short	0x0000
        /*0014*/ 	.byte	0x00, 0xf5, 0x21, 0x00


	//----- nvinfo : EIATTR_SPARSE_MMA_MASK
	.align		4
.L_79:
        /*0018*/ 	.byte	0x03, 0x50
        /*001a*/ 	.short	0x0000


	//----- nvinfo : EIATTR_MAXREG_COUNT
	.align		4
        /*001c*/ 	.byte	0x03, 0x1b
        /*001e*/ 	.short	0x00ff


	//----- nvinfo : EIATTR_MERCURY_ISA_VERSION
	.align		4
        /*0020*/ 	.byte	0x03, 0x5f
        /*0022*/ 	.short	0x0101


	//----- nvinfo : EIATTR_VRC_CTA_INIT_COUNT
	.align		4
        /*0024*/ 	.byte	0x02, 0x4a
	.zero		1
	.zero		1


	//----- nvinfo : EIATTR_EXIT_INSTR_OFFSETS
	.align		4
        /*0028*/ 	.byte	0x04, 0x1c
        /*002a*/ 	.short	(.L_81 - .L_80)


	//   ....[0]....
.L_80:
        /*002c*/ 	.word	0x000000c0


	//----- nvinfo : EIATTR_CBANK_PARAM_SIZE
	.align		4
.L_81:
        /*0030*/ 	.byte	0x03, 0x19
        /*0032*/ 	.short	0x0008


	//----- nvinfo : EIATTR_PARAM_CBANK
	.align		4
        /*0034*/ 	.byte	0x04, 0x0a
        /*0036*/ 	.short	(.L_83 - .L_82)
	.align		4
.L_82:
        /*0038*/ 	.word	index@(.nv.constant0._Z13constSubtractPi)
        /*003c*/ 	.short	0x0380
        /*003e*/ 	.short	0x0008


	//----- nvinfo : EIATTR_SW_WAR
	.align		4
.L_83:
        /*0040*/ 	.byte	0x04, 0x36
        /*0042*/ 	.short	(.L_85 - .L_84)
.L_84:
        /*0044*/ 	.word	0x00000008
.L_85:


//--------------------- .nv.info._Z8constAddPi    --------------------------
	.section	.nv.info._Z8constAddPi,"",@"SHT_CUDA_INFO"
	.sectionflags	@""
	.align	4


	//----- nvinfo : EIATTR_CUDA_API_VERSION
	.align		4
        /*0000*/ 	.byte	0x04, 0x37
        /*0002*/ 	.short	(.L_87 - .L_86)
.L_86:
        /*0004*/ 	.word	0x00000082


	//----- nvinfo : EIATTR_KPARAM_INFO
	.align		4
.L_87:
        /*0008*/ 	.byte	0x04, 0x17
        /*000a*/ 	.short	(.L_89 - .L_88)
.L_88:
        /*000c*/ 	.word	0x00000000
        /*0010*/ 	.short	0x0000
        /*0012*/ 	.short	0x0000
        /*0014*/ 	.byte	0x00, 0xf5, 0x21, 0x00


	//----- nvinfo : EIATTR_SPARSE_MMA_MASK
	.align		4
.L_89:
        /*0018*/ 	.byte	0x03, 0x50
        /*001a*/ 	.short	0x0000


	//----- nvinfo : EIATTR_MAXREG_COUNT
	.align		4
        /*001c*/ 	.byte	0x03, 0x1b
        /*001e*/ 	.short	0x00ff


	//----- nvinfo : EIATTR_MERCURY_ISA_VERSION
	.align		4
        /*0020*/ 	.byte	0x03, 0x5f
        /*0022*/ 	.short	0x0101


	//----- nvinfo : EIATTR_VRC_CTA_INIT_COUNT
	.align		4
        /*0024*/ 	.byte	0x02, 0x4a
	.zero		1
	.zero		1


	//----- nvinfo : EIATTR_EXIT_INSTR_OFFSETS
	.align		4
        /*0028*/ 	.byte	0x04, 0x1c
        /*002a*/ 	.short	(.L_91 - .L_90)


	//   ....[0]....
.L_90:
        /*002c*/ 	.word	0x000000c0


	//----- nvinfo : EIATTR_CBANK_PARAM_SIZE
	.align		4
.L_91:
        /*0030*/ 	.byte	0x03, 0x19
        /*0032*/ 	.short	0x0008


	//----- nvinfo : EIATTR_PARAM_CBANK
	.align		4
        /*0034*/ 	.byte	0x04, 0x0a
        /*0036*/ 	.short	(.L_93 - .L_92)
	.align		4
.L_92:
        /*0038*/ 	.word	index@(.nv.constant0._Z8constAddPi)
        /*003c*/ 	.short	0x0380
        /*003e*/ 	.short	0x0008


	//----- nvinfo : EIATTR_SW_WAR
	.align		4
.L_93:
        /*0040*/ 	.byte	0x04, 0x36
        /*0042*/ 	.short	(.L_95 - .L_94)
.L_94:
        /*0044*/ 	.word	0x00000008
.L_95:


//--------------------- .nv.info._Z9sharedModPiS_S_ --------------------------
	.section	.nv.info._Z9sharedModPiS_S_,"",@"SHT_CUDA_INFO"
	.sectionflags	@""
	.align	4


	//----- nvinfo : EIATTR_CUDA_API_VERSION
	.align		4
        /*0000*/ 	.byte	0x04, 0x37
        /*0002*/ 	.short	(.L_97 - .L_96)
.L_96:
        /*0004*/ 	.word	0x00000082


	//----- nvinfo : EIATTR_KPARAM_INFO
	.align		4
.L_97:
        /*0008*/ 	.byte	0x04, 0x17
        /*000a*/ 	.short	(.L_99 - .L_98)
.L_98:
        /*000c*/ 	.word	0x00000000
        /*0010*/ 	.short	0x0002
        /*0012*/ 	.short	0x0010
        /*0014*/ 	.byte	0x00, 0xf5, 0x21, 0x00


	//----- nvinfo : EIATTR_KPARAM_INFO
	.align		4
.L_99:
        /*0018*/ 	.byte	0x04, 0x17
        /*001a*/ 	.short	(.L_101 - .L_100)
.L_100:
        /*001c*/ 	.word	0x00000000
        /*0020*/ 	.short	0x0001
        /*0022*/ 	.short	0x0008
        /*0024*/ 	.byte	0x00, 0xf5, 0x21, 0x00


	//----- nvinfo : EIATTR_KPARAM_INFO
	.align		4
.L_101:
        /*0028*/ 	.byte	0x04, 0x17
        /*002a*/ 	.short	(.L_103 - .L_102)
.L_102:
        /*002c*/ 	.word	0x00000000
        /*0030*/ 	.short	0x0000
        /*0032*/ 	.short	0x0000
        /*0034*/ 	.byte	0x00, 0xf5, 0x21, 0x00


	//----- nvinfo : EIATTR_SPARSE_MMA_MASK
	.align		4
.L_103:
        /*0038*/ 	.byte	0x03, 0x50
        /*003a*/ 	.short	0x0000


	//----- nvinfo : EIATTR_MAXREG_COUNT
	.align		4
        /*003c*/ 	.byte	0x03, 0x1b
        /*003e*/ 	.short	0x00ff


	//----- nvinfo : EIATTR_MERCURY_ISA_VERSION
	.align		4
        /*0040*/ 	.byte	0x03, 0x5f
        /*0042*/ 	.short	0x0101


	//----- nvinfo : EIATTR_VRC_CTA_INIT_COUNT
	.align		4
        /*0044*/ 	.byte	0x02, 0x4a
	.zero		1
	.zero		1


	//----- nvinfo : EIATTR_EXIT_INSTR_OFFSETS
	.align		4
        /*0048*/ 	.byte	0x04, 0x1c
        /*004a*/ 	.short	(.L_105 - .L_104)


	//   ....[0]....
.L_104:
        /*004c*/ 	.word	0x00000170


	//----- nvinfo : EIATTR_CRS_STACK_SIZE
	.align		4
.L_105:
        /*0050*/ 	.byte	0x04, 0x1e
        /*0052*/ 	.short	(.L_107 - .L_106)
.L_106:
        /*0054*/ 	.word	0x00000000


	//----- nvinfo : EIATTR_CBANK_PARAM_SIZE
	.align		4
.L_107:
        /*0058*/ 	.byte	0x03, 0x19
        /*005a*/ 	.short	0x0018


	//----- nvinfo : EIATTR_PARAM_CBANK
	.align		4
        /*005c*/ 	.byte	0x04, 0x0a
        /*005e*/ 	.short	(.L_109 - .L_108)
	.align		4
.L_108:
        /*0060*/ 	.word	index@(.nv.constant0._Z9sharedModPiS_S_)
        /*0064*/ 	.short	0x0380
        /*0066*/ 	.short	0x0018


	//----- nvinfo : EIATTR_SW_WAR
	.align		4
.L_109:
        /*0068*/ 	.byte	0x04, 0x36
        /*006a*/ 	.short	(.L_111 - .L_110)
.L_110:
        /*006c*/ 	.word	0x00000008
.L_111:


//--------------------- .nv.info._Z10sharedMultPiS_S_ --------------------------
	.section	.nv.info._Z10sharedMultPiS_S_,"",@"SHT_CUDA_INFO"
	.sectionflags	@""
	.align	4


	//----- nvinfo : EIATTR_CUDA_API_VERSION
	.align		4
        /*0000*/ 	.byte	0x04, 0x37
        /*0002*/ 	.short	(.L_113 - .L_112)
.L_112:
        /*0004*/ 	.word	0x00000082


	//----- nvinfo : EIATTR_KPARAM_INFO
	.align		4
.L_113:
        /*0008*/ 	.byte	0x04, 0x17
        /*000a*/ 	.short	(.L_115 - .L_114)
.L_114:
        /*000c*/ 	.word	0x00000000
        /*0010*/ 	.short	0x0002
        /*0012*/ 	.short	0x0010
        /*0014*/ 	.byte	0x00, 0xf5, 0x21, 0x00


	//----- nvinfo : EIATTR_KPARAM_INFO
	.align		4
.L_115:
        /*0018*/ 	.byte	0x04, 0x17
        /*001a*/ 	.short	(.L_117 - .L_116)
.L_116:
        /*001c*/ 	.word	0x00000000
        /*0020*/ 	.short	0x0001
        /*0022*/ 	.short	0x0008
        /*0024*/ 	.byte	0x00, 0xf5, 0x21, 0x00


	//----- nvinfo : EIATTR_KPARAM_INFO
	.align		4
.L_117:
        /*0028*/ 	.byte	0x04, 0x17
        /*002a*/ 	.short	(.L_119 - .L_118)
.L_118:
        /*002c*/ 	.word	0x00000000
        /*0030*/ 	.short	0x0000
        /*0032*/ 	.short	0x0000
        /*0034*/ 	.byte	0x00, 0xf5, 0x21, 0x00


	//----- nvinfo : EIATTR_SPARSE_MMA_MASK
	.align		4
.L_119:
        /*0038*/ 	.byte	0x03, 0x50
        /*003a*/ 	.short	0x0000


	//----- nvinfo : EIATTR_MAXREG_COUNT
	.align		4
        /*003c*/ 	.byte	0x03, 0x1b
        /*003e*/ 	.short	0x00ff


	//----- nvinfo : EIATTR_MERCURY_ISA_VERSION
	.align		4
        /*0040*/ 	.byte	0x03, 0x5f
        /*0042*/ 	.short	0x0101


	//----- nvinfo : EIATTR_VRC_CTA_INIT_COUNT
	.align		4
        /*0044*/ 	.byte	0x02, 0x4a
	.zero		1
	.zero		1


	//----- nvinfo : EIATTR_EXIT_INSTR_OFFSETS
	.align		4
        /*0048*/ 	.byte	0x04, 0x1c
        /*004a*/ 	.short	(.L_121 - .L_120)


	//   ....[0]....
.L_120:
        /*004c*/ 	.word	0x00000150


	//----- nvinfo : EIATTR_CBANK_PARAM_SIZE
	.align		4
.L_121:
        /*0050*/ 	.byte	0x03, 0x19
        /*0052*/ 	.short	0x0018


	//----- nvinfo : EIATTR_PARAM_CBANK
	.align		4
        /*0054*/ 	.byte	0x04, 0x0a
        /*0056*/ 	.short	(.L_123 - .L_122)
	.align		4
.L_122:
        /*0058*/ 	.word	index@(.nv.constant0._Z10sharedMultPiS_S_)
        /*005c*/ 	.short	0x0380
        /*005e*/ 	.short	0x0018


	//----- nvinfo : EIATTR_SW_WAR
	.align		4
.L_123:
        /*0060*/ 	.byte	0x04, 0x36
        /*0062*/ 	.short	(.L_125 - .L_124)
.L_124:
        /*0064*/ 	.word	0x00000008
.L_125:


//--------------------- .nv.info._Z14sharedSubtractPiS_S_ --------------------------
	.section	.nv.info._Z14sharedSubtractPiS_S_,"",@"SHT_CUDA_INFO"
	.sectionflags	@""
	.align	4


	//----- nvinfo : EIATTR_CUDA_API_VERSION
	.align		4
        /*0000*/ 	.byte	0x04, 0x37
        /*0002*/ 	.short	(.L_127 - .L_126)
.L_126:
        /*0004*/ 	.word	0x00000082


	//----- nvinfo : EIATTR_KPARAM_INFO
	.align		4
.L_127:
        /*0008*/ 	.byte	0x04, 0x17
        /*000a*/ 	.short	(.L_129 - .L_128)
.L_128:
        /*000c*/ 	.word	0x00000000
        /*0010*/ 	.short	0x0002
        /*0012*/ 	.short	0x0010
        /*0014*/ 	.byte	0x00, 0xf5, 0x21, 0x00


	//----- nvinfo : EIATTR_KPARAM_INFO
	.align		4
.L_129:
        /*0018*/ 	.byte	0x04, 0x17
        /*001a*/ 	.short	(.L_131 - .L_130)
.L_130:
        /*001c*/ 	.word	0x00000000
        /*0020*/ 	.short	0x0001
        /*0022*/ 	.short	0x0008
        /*0024*/ 	.byte	0x00, 0xf5, 0x21, 0x00


	//----- nvinfo : EIATTR_KPARAM_INFO
	.align		4
.L_131:
        /*0028*/ 	.byte	0x04, 0x17
        /*002a*/ 	.short	(.L_133 - .L_132)
.L_132:
        /*002c*/ 	.word	0x00000000
        /*0030*/ 	.short	0x0000
        /*0032*/ 	.short	0x0000
        /*0034*/ 	.byte	0x00, 0xf5, 0x21, 0x00


	//----- nvinfo : EIATTR_SPARSE_MMA_MASK
	.align		4
.L_133:
        /*0038*/ 	.byte	0x03, 0x50
        /*003a*/ 	.short	0x0000


	//----- nvinfo : EIATTR_MAXREG_COUNT
	.align		4
        /*003c*/ 	.byte	0x03, 0x1b
        /*003e*/ 	.short	0x00ff


	//----- nvinfo : EIATTR_MERCURY_ISA_VERSION
	.align		4
        /*0040*/ 	.byte	0x03, 0x5f
        /*0042*/ 	.short	0x0101


	//----- nvinfo : EIATTR_VRC_CTA_INIT_COUNT
	.align		4
        /*0044*/ 	.byte	0x02, 0x4a
	.zero		1
	.zero		1


	//----- nvinfo : EIATTR_EXIT_INSTR_OFFSETS
	.align		4
        /*0048*/ 	.byte	0x04, 0x1c
        /*004a*/ 	.short	(.L_135 - .L_134)


	//   ....[0]....
.L_134:
        /*004c*/ 	.word	0x00000150


	//----- nvinfo : EIATTR_CBANK_PARAM_SIZE
	.align		4
.L_135:
        /*0050*/ 	.byte	0x03, 0x19
        /*0052*/ 	.short	0x0018


	//----- nvinfo : EIATTR_PARAM_CBANK
	.align		4
        /*0054*/ 	.byte	0x04, 0x0a
        /*0056*/ 	.short	(.L_137 - .L_136)
	.align		4
.L_136:
        /*0058*/ 	.word	index@(.nv.constant0._Z14sharedSubtractPiS_S_)
        /*005c*/ 	.short	0x0380
        /*005e*/ 	.short	0x0018


	//----- nvinfo : EIATTR_SW_WAR
	.align		4
.L_137:
        /*0060*/ 	.byte	0x04, 0x36
        /*0062*/ 	.short	(.L_139 - .L_138)
.L_138:
        /*0064*/ 	.word	0x00000008
.L_139:


//--------------------- .nv.info._Z9sharedAddPiS_S_ --------------------------
	.section	.nv.info._Z9sharedAddPiS_S_,"",@"SHT_CUDA_INFO"
	.sectionflags	@""
	.align	4


	//----- nvinfo : EIATTR_CUDA_API_VERSION
	.align		4
        /*0000*/ 	.byte	0x04, 0x37
        /*0002*/ 	.short	(.L_141 - .L_140)
.L_140:
        /*0004*/ 	.word	0x00000082


	//----- nvinfo : EIATTR_KPARAM_INFO
	.align		4
.L_141:
        /*0008*/ 	.byte	0x04, 0x17
        /*000a*/ 	.short	(.L_143 - .L_142)
.L_142:
        /*000c*/ 	.word	0x00000000
        /*0010*/ 	.short	0x0002
        /*0012*/ 	.short	0x0010
        /*0014*/ 	.byte	0x00, 0xf5, 0x21, 0x00


	//----- nvinfo : EIATTR_KPARAM_INFO
	.align		4
.L_143:
        /*0018*/ 	.byte	0x04, 0x17
        /*001a*/ 	.short	(.L_145 - .L_144)
.L_144:
        /*001c*/ 	.word	0x00000000
        /*0020*/ 	.short	0x0001
        /*0022*/ 	.short	0x0008
        /*0024*/ 	.byte	0x00, 0xf5, 0x21, 0x00


	//----- nvinfo : EIATTR_KPARAM_INFO
	.align		4
.L_145:
        /*0028*/ 	.byte	0x04, 0x17
        /*002a*/ 	.short	(.L_147 - .L_146)
.L_146:
        /*002c*/ 	.word	0x00000000
        /*0030*/ 	.short	0x0000
        /*0032*/ 	.short	0x0000
        /*0034*/ 	.byte	0x00, 0xf5, 0x21, 0x00


	//----- nvinfo : EIATTR_SPARSE_MMA_MASK
	.align		4
.L_147:
        /*0038*/ 	.byte	0x03, 0x50
        /*003a*/ 	.short	0x0000


	//----- nvinfo : EIATTR_MAXREG_COUNT
	.align		4
        /*003c*/ 	.byte	0x03, 0x1b
        /*003e*/ 	.short	0x00ff


	//----- nvinfo : EIATTR_MERCURY_ISA_VERSION
	.align		4
        /*0040*/ 	.byte	0x03, 0x5f
        /*0042*/ 	.short	0x0101


	//----- nvinfo : EIATTR_VRC_CTA_INIT_COUNT
	.align		4
        /*0044*/ 	.byte	0x02, 0x4a
	.zero		1
	.zero		1


	//----- nvinfo : EIATTR_EXIT_INSTR_OFFSETS
	.align		4
        /*0048*/ 	.byte	0x04, 0x1c
        /*004a*/ 	.short	(.L_149 - .L_148)


	//   ....[0]....
.L_148:
        /*004c*/ 	.word	0x00000150


	//----- nvinfo : EIATTR_CBANK_PARAM_SIZE
	.align		4
.L_149:
        /*0050*/ 	.byte	0x03, 0x19
        /*0052*/ 	.short	0x0018


	//----- nvinfo : EIATTR_PARAM_CBANK
	.align		4
        /*0054*/ 	.byte	0x04, 0x0a
        /*0056*/ 	.short	(.L_151 - .L_150)
	.align		4
.L_150:
        /*0058*/ 	.word	index@(.nv.constant0._Z9sharedAddPiS_S_)
        /*005c*/ 	.short	0x0380
        /*005e*/ 	.short	0x0018


	//----- nvinfo : EIATTR_SW_WAR
	.align		4
.L_151:
        /*0060*/ 	.byte	0x04, 0x36
        /*0062*/ 	.short	(.L_153 - .L_152)
.L_152:
        /*0064*/ 	.word	0x00000008
.L_153:


//--------------------- .nv.callgraph             --------------------------
	.section	.nv.callgraph,"",@"SHT_CUDA_CALLGRAPH"
	.align	4
	.sectionentsize	8
	.align		4
        /*0000*/ 	.word	0x00000000
	.align		4
        /*0004*/ 	.word	0xffffffff
	.align		4
        /*0008*/ 	.word	0x00000000
	.align		4
        /*000c*/ 	.word	0xfffffffe
	.align		4
        /*0010*/ 	.word	0x00000000
	.align		4
        /*0014*/ 	.word	0xfffffffd
	.align		4
        /*0018*/ 	.word	0x00000000
	.align		4
        /*001c*/ 	.word	0xfffffffc


//--------------------- .nv.constant3             --------------------------
	.section	.nv.constant3,"a",@progbits
.nv.constant3:
	.type		const_pos,@object
	.size		const_pos,(const_rnd - const_pos)
const_pos:
	.zero		1024
	.type		const_rnd,@object
	.size		const_rnd,(.L_1 - const_rnd)
const_rnd:
	.zero		1024
.L_1:


//--------------------- .text._Z8constModPi       --------------------------
	.section	.text._Z8constModPi,"ax",@progbits
	.align	128
        .global         _Z8constModPi
        .type           _Z8constModPi,@function
        .size           _Z8constModPi,(.L_x_8 - _Z8constModPi)
        .other          _Z8constModPi,@"STO_CUDA_ENTRY STV_DEFAULT"
_Z8constModPi:
.text._Z8constModPi:
[----:B------:R-:W-:Y:S01]  /*0000*/  LDC R1, c[0x0][0x37c] ;  /* 0x0000df00ff017b82 */ /* 0x000fe20000000800 */
[----:B------:R-:W0:Y:S07]  /*0010*/  S2R R3, SR_TID.X ;  /* 0x0000000000037919 */ /* 0x000e2e0000002100 */
[----:B------:R-:W0:Y:S01]  /*0020*/  S2UR UR4, SR_CTAID.X ;  /* 0x00000000000479c3 */ /* 0x000e220000002500 */
[----:B------:R-:W-:-:S07]  /*0030*/  MOV R7, 0xa0 ;  /* 0x000000a000077802 */ /* 0x000fce0000000f00 */
[----:B------:R-:W0:Y:S02]  /*0040*/  LDC R0, c[0x0][0x360] ;  /* 0x0000d800ff007b82 */ /* 0x000e240000000800 */
[----:B0-----:R-:W-:Y:S01]  /*0050*/  IMAD R0, R0, UR4, R3 ;  /* 0x0000000400007c24 */ /* 0x001fe2000f8e0203 */
[----:B------:R-:W0:Y:S05]  /*0060*/  LDCU.64 UR4, c[0x0][0x358] ;  /* 0x00006b00ff0477ac */ /* 0x000e2a0008000a00 */
[----:B------:R1:W2:Y:S08]  /*0070*/  LDC.S8 R2, c[0x3][R0] ;  /* 0x00c0000000027b82 */ /* 0x0002b00000000200 */
[----:B------:R1:W3:Y:S02]  /*0080*/  LDC.S8 R3, c[0x3][R0+0x400] ;  /* 0x00c1000000037b82 */ /* 0x0002e40000000200 */
[----:B0123--:R-:W-:Y:S05]  /*0090*/  CALL.REL.NOINC `($__internal_0_$__cuda_sm20_rem_s16) ;  /* 0x0000000000147944 */ /* 0x00ffea0003c00000 */
[----:B------:R-:W0:Y:S01]  /*00a0*/  LDC.64 R2, c[0x0][0x380] ;  /* 0x0000e000ff027b82 */ /* 0x000e220000000a00 */
[----:B------:R-:W-:Y:S01]  /*00b0*/  PRMT R5, R5, 0x9910, RZ ;  /* 0x0000991005057816 */ /* 0x000fe200000000ff */
[----:B0-----:R-:W-:-:S05]  /*00c0*/  IMAD.WIDE R2, R0, 0x4, R2 ;  /* 0x0000000400027825 */ /* 0x001fca00078e0202 */
[----:B------:R-:W-:Y:S01]  /*00d0*/  STG.E desc[UR4][R2.64], R5 ;  /* 0x0000000502007986 */ /* 0x000fe2000c101904 */
[----:B------:R-:W-:Y:S05]  /*00e0*/  EXIT ;  /* 0x000000000000794d */ /* 0x000fea0003800000 */
        .weak           $__internal_0_$__cuda_sm20_rem_s16
        .type           $__internal_0_$__cuda_sm20_rem_s16,@function
        .size           $__internal_0_$__cuda_sm20_rem_s16,(.L_x_8 - $__internal_0_$__cuda_sm20_rem_s16)
$__internal_0_$__cuda_sm20_rem_s16:
[----:B------:R-:W-:Y:S01]  /*00f0*/  IABS R9, R3 ;  /* 0x0000000300097213 */ /* 0x000fe20000000000 */
[----:B------:R-:W-:Y:S01]  /*0100*/  IMAD.MOV.U32 R5, RZ, RZ, 0x4b800000 ;  /* 0x4b800000ff057424 */ /* 0x000fe200078e00ff */
[----:B------:R-:W-:Y:S02]  /*0110*/  IABS R8, R2 ;  /* 0x0000000200087213 */ /* 0x000fe40000000000 */
[----:B------:R-:W0:Y:S01]  /*0120*/  I2F.U16 R4, R9 ;  /* 0x0000000900047306 */ /* 0x000e220000101000 */
[----:B------:R-:W-:Y:S02]  /*0130*/  SHF.R.U32.HI R2, RZ, 0x1f, R2 ;  /* 0x0000001fff027819 */ /* 0x000fe40000011602 */
[C---:B0-----:R-:W-:Y:S02]  /*0140*/  FSETP.GEU.AND P1, PT, |R4|.reuse, 1.175494350822287508e-38, PT ;  /* 0x008000000400780b */ /* 0x041fe40003f2e200 */
[----:B------:R-:W-:Y:S02]  /*0150*/  FSETP.GT.AND P0, PT, |R4|, 8.50705917302346158658e+37, PT ;  /* 0x7e8000000400780b */ /* 0x000fe40003f04200 */
[----:B------:R-:W-:-:S04]  /*0160*/  FSEL R5, R5, 1, !P1 ;  /* 0x3f80000005057808 */ /* 0x000fc80004800000 */
[----:B------:R-:W-:Y:S02]  /*0170*/  FSEL R5, R5, 0.25, !P0 ;  /* 0x3e80000005057808 */ /* 0x000fe40004000000 */
[----:B------:R-:W-:-:S03]  /*0180*/  ISETP.NE.AND P0, PT, R3, RZ, PT ;  /* 0x000000ff0300720c */ /* 0x000fc60003f05270 */
[----:B------:R-:W-:Y:S02]  /*0190*/  FMUL R6, R4, R5 ;  /* 0x0000000504067220 */ /* 0x000fe40000400000 */
[----:B------:R-:W-:Y:S08]  /*01a0*/  I2F.U16.RZ R4, R8 ;  /* 0x0000000800047306 */ /* 0x000ff0000010d000 */
[----:B------:R-:W0:Y:S02]  /*01b0*/  MUFU.RCP R6, R6 ;  /* 0x0000000600067308 */ /* 0x000e240000001000 */
[----:B0-----:R-:W-:Y:S01]  /*01c0*/  FMUL R5, R5, R6 ;  /* 0x0000000605057220 */ /* 0x001fe20000400000 */
[----:B------:R-:W-:-:S03]  /*01d0*/  IMAD.MOV R6, RZ, RZ, -R2 ;  /* 0x000000ffff067224 */ /* 0x000fc600078e0a02 */
[----:B------:R-:W-:-:S04]  /*01e0*/  VIADD R5, R5, 0x2 ;  /* 0x0000000205057836 */ /* 0x000fc80000000000 */
[----:B------:R-:W-:Y:S01]  /*01f0*/  FMUL.RZ R4, R4, R5 ;  /* 0x0000000504047220 */ /* 0x000fe2000040c000 */
[----:B------:R-:W-:Y:S01]  /*0200*/  IABS R5, R3 ;  /* 0x0000000300057213 */ /* 0x000fe20000000000 */
[----:B------:R-:W-:-:S04]  /*0210*/  HFMA2 R3, -RZ, RZ, 0, 0 ;  /* 0x00000000ff037431 */ /* 0x000fc800000001ff */
[----:B------:R-:W0:Y:S01]  /*0220*/  F2I.U32.TRUNC.NTZ R4, R4 ;  /* 0x0000000400047305 */ /* 0x000e22000020f000 */
[----:B------:R-:W-:Y:S01]  /*0230*/  IMAD.MOV R9, RZ, RZ, -R5 ;  /* 0x000000ffff097224 */ /* 0x000fe200078e0a05 */
[----:B0-----:R-:W-:-:S05]  /*0240*/  LOP3.LUT R5, R4, 0xffff, RZ, 0xc0, !PT ;  /* 0x0000ffff04057812 */ /* 0x001fca00078ec0ff */
[----:B------:R-:W-:-:S05]  /*0250*/  IMAD R5, R5, R9, R8 ;  /* 0x0000000905057224 */ /* 0x000fca00078e0208 */
[----:B------:R-:W-:-:S04]  /*0260*/  LOP3.LUT R5, R6, R5, RZ, 0x3c, !PT ;  /* 0x0000000506057212 */ /* 0x000fc800078e3cff */
[----:B------:R-:W-:Y:S01]  /*0270*/  IADD3 R5, PT, PT, R2, R5, RZ ;  /* 0x0000000502057210 */ /* 0x000fe20007ffe0ff */
[----:B------:R-:W-:Y:S02]  /*0280*/  IMAD.MOV.U32 R2, RZ, RZ, R7 ;  /* 0x000000ffff027224 */ /* 0x000fe400078e0007 */
[----:B------:R-:W-:Y:S02]  /*0290*/  @!P0 IMAD.MOV.U32 R5, RZ, RZ, -0x1 ;  /* 0xffffffffff058424 */ /* 0x000fe400078e00ff */
[----:B------:R-:W-:Y:S05]  /*02a0*/  RET.REL.NODEC R2 `(_Z8constModPi) ;  /* 0xfffffffc02547950 */ /* 0x000fea0003c3ffff */
.L_x_0:
[----:B------:R-:W-:-:S00]  /*02b0*/  BRA `(.L_x_0) ;  /* 0xfffffffc00fc7947 */ /* 0x000fc0000383ffff */
[----:B------:R-:W-:-:S00]  /*02c0*/  NOP ;  /* 0x0000000000007918 */ /* 0x000fc00000000000 */
        /* <DEDUP_REMOVED lines=11> */
.L_x_8:


//--------------------- .text._Z9constMultPi      --------------------------
	.section	.text._Z9constMultPi,"ax",@progbits
	.align	128
        .global         _Z9constMultPi
        .type           _Z9constMultPi,@function
        .size           _Z9constMultPi,(.L_x_11 - _Z9constMultPi)
        .other          _Z9constMultPi,@"STO_CUDA_ENTRY STV_DEFAULT"
_Z9constMultPi:
.text._Z9constMultPi:
[----:B------:R-:W-:Y:S01]  /*0000*/  LDC R1, c[0x0][0x37c] ;  /* 0x0000df00ff017b82 */ /* 0x000fe20000000800 */
[----:B------:R-:W0:Y:S07]  /*0010*/  S2R R0, SR_TID.X ;  /* 0x0000000000007919 */ /* 0x000e2e0000002100 */
[----:B------:R-:W0:Y:S08]  /*0020*/  S2UR UR4, SR_CTAID.X ;  /* 0x00000000000479c3 */ /* 0x000e300000002500 */
[----:B------:R-:W0:Y:S08]  /*0030*/  LDC R5, c[0x0][0x360] ;  /* 0x0000d800ff057b82 */ /* 0x000e300000000800 */
[----:B------:R-:W1:Y:S01]  /*0040*/  LDC.64 R2, c[0x0][0x380] ;  /* 0x0000e000ff027b82 */ /* 0x000e620000000a00 */
[----:B0-----:R-:W-:Y:S01]  /*0050*/  IMAD R5, R5, UR4, R0 ;  /* 0x0000000405057c24 */ /* 0x001fe2000f8e0200 */
[----:B------:R-:W0:Y:S06]  /*0060*/  LDCU.64 UR4, c[0x0][0x358] ;  /* 0x00006b00ff0477ac */ /* 0x000e2c0008000a00 */
[----:B------:R-:W2:Y:S01]  /*0070*/  LDC.S8 R0, c[0x3][R5] ;  /* 0x00c0000005007b82 */ /* 0x000ea20000000200 */
[----:B-1----:R-:W-:-:S07]  /*0080*/  IMAD.WIDE R2, R5, 0x4, R2 ;  /* 0x0000000405027825 */ /* 0x002fce00078e0202 */
[----:B------:R-:W2:Y:S02]  /*0090*/  LDC.S8 R7, c[0x3][R5+0x400] ;  /* 0x00c1000005077b82 */ /* 0x000ea40000000200 */
[----:B--2---:R-:W-:-:S05]  /*00a0*/  IMAD R7, R0, R7, RZ ;  /* 0x0000000700077224 */ /* 0x004fca00078e02ff */
[----:B0-----:R-:W-:Y:S01]  /*00b0*/  STG.E desc[UR4][R2.64], R7 ;  /* 0x0000000702007986 */ /* 0x001fe2000c101904 */
[----:B------:R-:W-:Y:S05]  /*00c0*/  EXIT ;  /* 0x000000000000794d */ /* 0x000fea0003800000 */
.L_x_1:
        /* <DEDUP_REMOVED lines=11> */
.L_x_11:


//--------------------- .text._Z13constSubtractPi --------------------------
	.section	.text._Z13constSubtractPi,"ax",@progbits
	.align	128
        .global         _Z13constSubtractPi
        .type           _Z13constSubtractPi,@function
        .size           _Z13constSubtractPi,(.L_x_12 - _Z13constSubtractPi)
        .other          _Z13constSubtractPi,@"STO_CUDA_ENTRY STV_DEFAULT"
_Z13constSubtractPi:
.text._Z13constSubtractPi:
        /* <DEDUP_REMOVED lines=10> */
[----:B--2---:R-:W-:-:S05]  /*00a0*/  IADD3 R7, PT, PT, R0, -R7, RZ ;  /* 0x8000000700077210 */ /* 0x004fca0007ffe0ff */
[----:B0-----:R-:W-:Y:S01]  /*00b0*/  STG.E desc[UR4][R2.64], R7 ;  /* 0x0000000702007986 */ /* 0x001fe2000c101904 */
[----:B------:R-:W-:Y:S05]  /*00c0*/  EXIT ;  /* 0x000000000000794d */ /* 0x000fea0003800000 */
.L_x_2:
        /* <DEDUP_REMOVED lines=11> */
.L_x_12:


//--------------------- .text._Z8constAddPi       --------------------------
	.section	.text._Z8constAddPi,"ax",@progbits
	.align	128
        .global         _Z8constAddPi
        .type           _Z8constAddPi,@function
        .size           _Z8constAddPi,(.L_x_13 - _Z8constAddPi)
        .other          _Z8constAddPi,@"STO_CUDA_ENTRY STV_DEFAULT"
_Z8constAddPi:
.text._Z8constAddPi:
        /* <DEDUP_REMOVED lines=10> */
[----:B--2---:R-:W-:-:S05]  /*00a0*/  IADD3 R7, PT, PT, R0, R7, RZ ;  /* 0x0000000700077210 */ /* 0x004fca0007ffe0ff */
[----:B0-----:R-:W-:Y:S01]  /*00b0*/  STG.E desc[UR4][R2.64], R7 ;  /* 0x0000000702007986 */ /* 0x001fe2000c101904 */
[----:B------:R-:W-:Y:S05]  /*00c0*/  EXIT ;  /* 0x000000000000794d */ /* 0x000fea0003800000 */
.L_x_3:
        /* <DEDUP_REMOVED lines=11> */
.L_x_13:


//--------------------- .text._Z9sharedModPiS_S_  --------------------------
	.section	.text._Z9sharedModPiS_S_,"ax",@progbits
	.align	128
        .global         _Z9sharedModPiS_S_
        .type           _Z9sharedModPiS_S_,@function
        .size           _Z9sharedModPiS_S_,(.L_x_9 - _Z9sharedModPiS_S_)
        .other          _Z9sharedModPiS_S_,@"STO_CUDA_ENTRY STV_DEFAULT"
_Z9sharedModPiS_S_:
.text._Z9sharedModPiS_S_:
[----:B------:R-:W-:Y:S01]  /*0000*/  LDC R1, c[0x0][0x37c] ;  /* 0x0000df00ff017b82 */ /* 0x000fe20000000800 */
[----:B------:R-:W0:Y:S07]  /*0010*/  S2R R7, SR_TID.X ;  /* 0x0000000000077919 */ /* 0x000e2e0000002100 */
[----:B------:R-:W0:Y:S01]  /*0020*/  S2UR UR4, SR_CTAID.X ;  /* 0x00000000000479c3 */ /* 0x000e220000002500 */
[----:B------:R-:W1:Y:S07]  /*0030*/  LDCU.64 UR6, c[0x0][0x358] ;  /* 0x00006b00ff0677ac */ /* 0x000e6e0008000a00 */
[----:B------:R-:W0:Y:S08]  /*0040*/  LDC R0, c[0x0][0x360] ;  /* 0x0000d800ff007b82 */ /* 0x000e300000000800 */
[----:B------:R-:W2:Y:S08]  /*0050*/  LDC.64 R2, c[0x0][0x380] ;  /* 0x0000e000ff027b82 */ /* 0x000eb00000000a00 */
[----:B------:R-:W3:Y:S01]  /*0060*/  LDC.64 R4, c[0x0][0x388] ;  /* 0x0000e200ff047b82 */ /* 0x000ee20000000a00 */
[----:B0-----:R-:W-:-:S04]  /*0070*/  IMAD R0, R0, UR4, R7 ;  /* 0x0000000400007c24 */ /* 0x001fc8000f8e0207 */
[----:B--2---:R-:W-:-:S06]  /*0080*/  IMAD.WIDE R2, R0, 0x4, R2 ;  /* 0x0000000400027825 */ /* 0x004fcc00078e0202 */
[----:B-1----:R-:W2:Y:S01]  /*0090*/  LDG.E R2, desc[UR6][R2.64] ;  /* 0x0000000602027981 */ /* 0x002ea2000c1e1900 */
[----:B---3--:R-:W-:-:S06]  /*00a0*/  IMAD.WIDE R4, R0, 0x4, R4 ;  /* 0x0000000400047825 */ /* 0x008fcc00078e0204 */
[----:B------:R0:W5:Y:S01]  /*00b0*/  LDG.E.S8 R4, desc[UR6][R4.64] ;  /* 0x0000000604047981 */ /* 0x000162000c1e1300 */
[----:B------:R-:W1:Y:S01]  /*00c0*/  S2UR UR5, SR_CgaCtaId ;  /* 0x00000000000579c3 */ /* 0x000e620000008800 */
[----:B------:R-:W-:Y:S02]  /*00d0*/  UMOV UR4, 0x400 ;  /* 0x0000040000047882 */ /* 0x000fe40000000000 */
[----:B-1----:R-:W-:-:S09]  /*00e0*/  ULEA UR4, UR5, UR4, 0x18 ;  /* 0x0000000405047291 */ /* 0x002fd2000f8ec0ff */
[----:B--2---:R1:W-:Y:S01]  /*00f0*/  STS.U8 [R7+UR4], R2 ;  /* 0x0000000207007988 */ /* 0x0043e20008000004 */
[----:B------:R-:W-:Y:S02]  /*0100*/  PRMT R6, R2, 0x8880, RZ ;  /* 0x0000888002067816 */ /* 0x000fe400000000ff */
[----:B01----:R-:W-:-:S07]  /*0110*/  MOV R7, 0x130 ;  /* 0x0000013000077802 */ /* 0x003fce0000000f00 */
[----:B-----5:R-:W-:Y:S05]  /*0120*/  CALL.REL.NOINC `($__internal_1_$__cuda_sm20_rem_s16) ;  /* 0x0000000000147944 */ /* 0x020fea0003c00000 */
[----:B------:R-:W0:Y:S01]  /*0130*/  LDC.64 R2, c[0x0][0x390] ;  /* 0x0000e400ff027b82 */ /* 0x000e220000000a00 */
[----:B------:R-:W-:Y:S01]  /*0140*/  PRMT R5, R6, 0x9910, RZ ;  /* 0x0000991006057816 */ /* 0x000fe200000000ff */
[----:B0-----:R-:W-:-:S05]  /*0150*/  IMAD.WIDE R2, R0, 0x4, R2 ;  /* 0x0000000400027825 */ /* 0x001fca00078e0202 */
[----:B------:R-:W-:Y:S01]  /*0160*/  STG.E desc[UR6][R2.64], R5 ;  /* 0x0000000502007986 */ /* 0x000fe2000c101906 */
[----:B------:R-:W-:Y:S05]  /*0170*/  EXIT ;  /* 0x000000000000794d */ /* 0x000fea0003800000 */
        .weak           $__internal_1_$__cuda_sm20_rem_s16
        .type           $__internal_1_$__cuda_sm20_rem_s16,@function
        .size           $__internal_1_$__cuda_sm20_rem_s16,(.L_x_9 - $__internal_1_$__cuda_sm20_rem_s16)
$__internal_1_$__cuda_sm20_rem_s16:
        /* <DEDUP_REMOVED lines=13> */
[----:B0-----:R-:W-:-:S04]  /*0250*/  FMUL R8, R3, R8 ;  /* 0x0000000803087220 */ /* 0x001fc80000400000 */
[----:B------:R-:W-:-:S04]  /*0260*/  VIADD R3, R8, 0x2 ;  /* 0x0000000208037836 */ /* 0x000fc80000000000 */
[----:B------:R-:W-:Y:S01]  /*0270*/  FMUL.RZ R2, R2, R3 ;  /* 0x0000000302027220 */ /* 0x000fe2000040c000 */
[----:B------:R-:W-:Y:S01]  /*0280*/  IABS R3, R4 ;  /* 0x0000000400037213 */ /* 0x000fe20000000000 */
[----:B------:R-:W-:-:S04]  /*0290*/  IMAD.MOV R4, RZ, RZ, -R6 ;  /* 0x000000ffff047224 */ /* 0x000fc800078e0a06 */
[----:B------:R-:W0:Y:S01]  /*02a0*/  F2I.U32.TRUNC.NTZ R2, R2 ;  /* 0x0000000200027305 */ /* 0x000e22000020f000 */
[----:B------:R-:W-:Y:S01]  /*02b0*/  IMAD.MOV R8, RZ, RZ, -R3 ;  /* 0x000000ffff087224 */ /* 0x000fe200078e0a03 */
[----:B0-----:R-:W-:Y:S01]  /*02c0*/  LOP3.LUT R3, R2, 0xffff, RZ, 0xc0, !PT ;  /* 0x0000ffff02037812 */ /* 0x001fe200078ec0ff */
[----:B------:R-:W-:-:S04]  /*02d0*/  IMAD.MOV.U32 R2, RZ, RZ, R7 ;  /* 0x000000ffff027224 */ /* 0x000fc800078e0007 */
[----:B------:R-:W-:-:S05]  /*02e0*/  IMAD R3, R3, R8, R10 ;  /* 0x0000000803037224 */ /* 0x000fca00078e020a */
[----:B------:R-:W-:-:S04]  /*02f0*/  LOP3.LUT R3, R4, R3, RZ, 0x3c, !PT ;  /* 0x0000000304037212 */ /* 0x000fc800078e3cff */
[----:B------:R-:W-:Y:S01]  /*0300*/  IADD3 R6, PT, PT, R6, R3, RZ ;  /* 0x0000000306067210 */ /* 0x000fe20007ffe0ff */
[----:B------:R-:W-:Y:S02]  /*0310*/  HFMA2 R3, -RZ, RZ, 0, 0 ;  /* 0x00000000ff037431 */ /* 0x000fe400000001ff */
[----:B------:R-:W-:Y:S02]  /*0320*/  @!P0 IMAD.MOV.U32 R6, RZ, RZ, -0x1 ;  /* 0xffffffffff068424 */ /* 0x000fe400078e00ff */
[----:B------:R-:W-:Y:S05]  /*0330*/  RET.REL.NODEC R2 `(_Z9sharedModPiS_S_) ;  /* 0xfffffffc02307950 */ /* 0x000fea0003c3ffff */
.L_x_4:
        /* <DEDUP_REMOVED lines=12> */
.L_x_9:


//--------------------- .text._Z10sharedMultPiS_S_ --------------------------
	.section	.text._Z10sharedMultPiS_S_,"ax",@progbits
	.align	128
        .global         _Z10sharedMultPiS_S_
        .type           _Z10sharedMultPiS_S_,@function
        .size           _Z10sharedMultPiS_S_,(.L_x_15 - _Z10sharedMultPiS_S_)
        .other          _Z10sharedMultPiS_S_,@"STO_CUDA_ENTRY STV_DEFAULT"
_Z10sharedMultPiS_S_:
.text._Z10sharedMultPiS_S_:
[----:B------:R-:W-:Y:S01]  /*0000*/  LDC R1, c[0x0][0x37c] ;  /* 0x0000df00ff017b82 */ /* 0x000fe20000000800 */
[----:B------:R-:W0:Y:S07]  /*0010*/  S2R R0, SR_TID.X ;  /* 0x0000000000007919 */ /* 0x000e2e0000002100 */
[----:B------:R-:W0:Y:S01]  /*0020*/  S2UR UR4, SR_CTAID.X ;  /* 0x00000000000479c3 */ /* 0x000e220000002500 */
[----:B------:R-:W1:Y:S07]  /*0030*/  LDCU.64 UR6, c[0x0][0x358] ;  /* 0x00006b00ff0677ac */ /* 0x000e6e0008000a00 */
[----:B------:R-:W0:Y:S08]  /*0040*/  LDC R9, c[0x0][0x360] ;  /* 0x0000d800ff097b82 */ /* 0x000e300000000800 */
[----:B------:R-:W2:Y:S08]  /*0050*/  LDC.64 R2, c[0x0][0x380] ;  /* 0x0000e000ff027b82 */ /* 0x000eb00000000a00 */
[----:B------:R-:W3:Y:S01]  /*0060*/  LDC.64 R4, c[0x0][0x388] ;  /* 0x0000e200ff047b82 */ /* 0x000ee20000000a00 */
[----:B0-----:R-:W-:-:S07]  /*0070*/  IMAD R9, R9, UR4, R0 ;  /* 0x0000000409097c24 */ /* 0x001fce000f8e0200 */
[----:B------:R-:W0:Y:S01]  /*0080*/  S2UR UR5, SR_CgaCtaId ;  /* 0x00000000000579c3 */ /* 0x000e220000008800 */
[----:B--2---:R-:W-:-:S07]  /*0090*/  IMAD.WIDE R2, R9, 0x4, R2 ;  /* 0x0000000409027825 */ /* 0x004fce00078e0202 */
[----:B------:R-:W2:Y:S01]  /*00a0*/  LDC.64 R6, c[0x0][0x390] ;  /* 0x0000e400ff067b82 */ /* 0x000ea20000000a00 */
[----:B-1----:R-:W4:Y:S01]  /*00b0*/  LDG.E R2, desc[UR6][R2.64] ;  /* 0x0000000602027981 */ /* 0x002f22000c1e1900 */
[----:B---3--:R-:W-:-:S06]  /*00c0*/  IMAD.WIDE R4, R9, 0x4, R4 ;  /* 0x0000000409047825 */ /* 0x008fcc00078e0204 */
[----:B------:R-:W3:Y:S01]  /*00d0*/  LDG.E.S8 R4, desc[UR6][R4.64] ;  /* 0x0000000604047981 */ /* 0x000ee2000c1e1300 */
[----:B------:R-:W-:Y:S02]  /*00e0*/  UMOV UR4, 0x400 ;  /* 0x0000040000047882 */ /* 0x000fe40000000000 */
[----:B0-----:R-:W-:Y:S01]  /*00f0*/  ULEA UR4, UR5, UR4, 0x18 ;  /* 0x0000000405047291 */ /* 0x001fe2000f8ec0ff */
[----:B--2---:R-:W-:Y:S01]  /*0100*/  IMAD.WIDE R6, R9, 0x4, R6 ;  /* 0x0000000409067825 */ /* 0x004fe200078e0206 */
[----:B----4-:R-:W-:-:S07]  /*0110*/  PRMT R11, R2, 0x8880, RZ ;  /* 0x00008880020b7816 */ /* 0x010fce00000000ff */
[----:B------:R-:W-:Y:S01]  /*0120*/  STS.U8 [R0+UR4], R2 ;  /* 0x0000000200007988 */ /* 0x000fe20008000004 */
[----:B---3--:R-:W-:-:S05]  /*0130*/  IMAD R11, R4, R11, RZ ;  /* 0x0000000b040b7224 */ /* 0x008fca00078e02ff */
[----:B------:R-:W-:Y:S01]  /*0140*/  STG.E desc[UR6][R6.64], R11 ;  /* 0x0000000b06007986 */ /* 0x000fe2000c101906 */
[----:B------:R-:W-:Y:S05]  /*0150*/  EXIT ;  /* 0x000000000000794d */ /* 0x000fea0003800000 */
.L_x_5:
        /* <DEDUP_REMOVED lines=10> */
.L_x_15:


//--------------------- .text._Z14sharedSubtractPiS_S_ --------------------------
	.section	.text._Z14sharedSubtractPiS_S_,"ax",@progbits
	.align	128
        .global         _Z14sharedSubtractPiS_S_
        .type           _Z14sharedSubtractPiS_S_,@function
        .size           _Z14sharedSubtractPiS_S_,(.L_x_16 - _Z14sharedSubtractPiS_S_)
        .other          _Z14sharedSubtractPiS_S_,@"STO_CUDA_ENTRY STV_DEFAULT"
_Z14sharedSubtractPiS_S_:
.text._Z14sharedSubtractPiS_S_:
        /* <DEDUP_REMOVED lines=19> */
[----:B---3--:R-:W-:-:S05]  /*0130*/  IADD3 R11, PT, PT, -R4, R11, RZ ;  /* 0x0000000b040b7210 */ /* 0x008fca0007ffe1ff */
[----:B------:R-:W-:Y:S01]  /*0140*/  STG.E desc[UR6][R6.64], R11 ;  /* 0x0000000b06007986 */ /* 0x000fe2000c101906 */
[----:B------:R-:W-:Y:S05]  /*0150*/  EXIT ;  /* 0x000000000000794d */ /* 0x000fea0003800000 */
.L_x_6:
        /* <DEDUP_REMOVED lines=10> */
.L_x_16:


//--------------------- .text._Z9sharedAddPiS_S_  --------------------------
	.section	.text._Z9sharedAddPiS_S_,"ax",@progbits
	.align	128
        .global         _Z9sharedAddPiS_S_
        .type           _Z9sharedAddPiS_S_,@function
        .size           _Z9sharedAddPiS_S_,(.L_x_17 - _Z9sharedAddPiS_S_)
        .other          _Z9sharedAddPiS_S_,@"STO_CUDA_ENTRY STV_DEFAULT"
_Z9sharedAddPiS_S_:
.text._Z9sharedAddPiS_S_:
        /* <DEDUP_REMOVED lines=19> */
[----:B---3--:R-:W-:-:S05]  /*0130*/  IADD3 R11, PT, PT, R4, R11, RZ ;  /* 0x0000000b040b7210 */ /* 0x008fca0007ffe0ff */
[----:B------:R-:W-:Y:S01]  /*0140*/  STG.E desc[UR6][R6.64], R11 ;  /* 0x0000000b06007986 */ /* 0x000fe2000c101906 */
[----:B------:R-:W-:Y:S05]  /*0150*/  EXIT ;  /* 0x000000000000794d */ /* 0x000fea0003800000 */
.L_x_7:
        /* <DEDUP_REMOVED lines=10> */
.L_x_17:


//--------------------- .nv.shared.reserved.0     --------------------------
	.section	.nv.shared.reserved.0,"aw",@nobits
	.weak		__nv_reservedSMEM_offset_0_alias
	.size		__nv_reservedSMEM_offset_0_alias, 0, 64
	.other		__nv_reservedSMEM_offset_0_alias,@"STO_CUDA_RESERVED_SHARED STV_DEFAULT"
__nv_reservedSMEM_offset_0_alias:
	.zero		0
	.zero		64


//--------------------- .nv.shared._Z9sharedModPiS_S_ --------------------------
	.section	.nv.shared._Z9sharedModPiS_S_,"aw",@nobits
	.sectionflags	@""
.nv.shared._Z9sharedModPiS_S_:
	.zero		1152


//--------------------- .nv.shared._Z10sharedMultPiS_S_ --------------------------
	.section	.nv.shared._Z10sharedMultPiS_S_,"aw",@nobits
	.sectionflags	@""
.nv.shared._Z10sharedMultPiS_S_:
	.zero		1152


//--------------------- .nv.shared._Z14sharedSubtractPiS_S_ --------------------------
	.section	.nv.shared._Z14sharedSubtractPiS_S_,"aw",@nobits
	.sectionflags	@""
.nv.shared._Z14sharedSubtractPiS_S_:
	.zero		1152


//--------------------- .nv.shared._Z9sharedAddPiS_S_ --------------------------
	.section	.nv.shared._Z9sharedAddPiS_S_,"aw",@nobits
	.sectionflags	@""
.nv.shared._Z9sharedAddPiS_S_:
	.zero		1152


//--------------------- .nv.constant0._Z8constModPi --------------------------
	.section	.nv.constant0._Z8constModPi,"a",@progbits
	.sectionflags	@""
	.align	4
.nv.constant0._Z8constModPi:
	.zero		904


//--------------------- .nv.constant0._Z9constMultPi --------------------------
	.section	.nv.constant0._Z9constMultPi,"a",@progbits
	.sectionflags	@""
	.align	4
.nv.constant0._Z9constMultPi:
	.zero		904


//--------------------- .nv.constant0._Z13constSubtractPi --------------------------
	.section	.nv.constant0._Z13constSubtractPi,"a",@progbits
	.sectionflags	@""
	.align	4
.nv.constant0._Z13constSubtractPi:
	.zero		904


//--------------------- .nv.constant0._Z8constAddPi --------------------------
	.section	.nv.constant0._Z8constAddPi,"a",@progbits
	.sectionflags	@""
	.align	4
.nv.constant0._Z8constAddPi:
	.zero		904


//--------------------- .nv.constant0._Z9sharedModPiS_S_ --------------------------
	.section	.nv.constant0._Z9sharedModPiS_S_,"a",@progbits
	.sectionflags	@""
	.align	4
.nv.constant0._Z9sharedModPiS_S_:
	.zero		920


//--------------------- .nv.constant0._Z10sharedMultPiS_S_ --------------------------
	.section	.nv.constant0._Z10sharedMultPiS_S_,"a",@progbits
	.sectionflags	@""
	.align	4
.nv.constant0._Z10sharedMultPiS_S_:
	.zero		920


//--------------------- .nv.constant0._Z14sharedSubtractPiS_S_ --------------------------
	.section	.nv.constant0._Z14sharedSubtractPiS_S_,"a",@progbits
	.sectionflags	@""
	.align	4
.nv.constant0._Z14sharedSubtractPiS_S_:
	.zero		920


//--------------------- .nv.constant0._Z9sharedAddPiS_S_ --------------------------
	.section	.nv.constant0._Z9sharedAddPiS_S_,"a",@progbits
	.sectionflags	@""
	.align	4
.nv.constant0._Z9sharedAddPiS_S_:
	.zero		920


//--------------------- SYMBOLS --------------------------

	.type		.nv.reservedSmem.offset0,@object
	.size		.nv.reservedSmem.offset0,0x4
	.type		.nv.reservedSmem.cap,@object
	.size		.nv.reservedSmem.cap,0x4
